	.headerflags	@"EF_CUDA_TEXMODE_UNIFIED EF_CUDA_64BIT_ADDRESS EF_CUDA_ACCELERATORS EF_CUDA_SM90 EF_CUDA_VIRTUAL_SM(EF_CUDA_SM90)"
	.elftype	@"ET_EXEC"


//--------------------- .nv.info                  --------------------------
	.section	.nv.info,"",@"SHT_CUDA_INFO"
	.align	4


	//----- nvinfo : EIATTR_REGCOUNT
	.align		4
        /*0000*/ 	.byte	0x04, 0x2f
        /*0002*/ 	.short	(.L_1 - .L_0)
	.align		4
.L_0:
        /*0004*/ 	.word	index@(triton_poi_fused_clamp_sub_9)
        /*0008*/ 	.word	0x0000000a


	//----- nvinfo : EIATTR_MIN_STACK_SIZE
	.align		4
.L_1:
        /*000c*/ 	.byte	0x04, 0x12
        /*000e*/ 	.short	(.L_3 - .L_2)
	.align		4
.L_2:
        /*0010*/ 	.word	index@(triton_poi_fused_clamp_sub_9)
        /*0014*/ 	.word	0x00000000


	//----- nvinfo : EIATTR_FRAME_SIZE
	.align		4
.L_3:
        /*0018*/ 	.byte	0x04, 0x11
        /*001a*/ 	.short	(.L_5 - .L_4)
	.align		4
.L_4:
        /*001c*/ 	.word	index@(triton_poi_fused_clamp_sub_9)
        /*0020*/ 	.word	0x00000000


	//----- nvinfo : EIATTR_MIN_STACK_SIZE
	.align		4
.L_5:
        /*0024*/ 	.byte	0x04, 0x12
        /*0026*/ 	.short	(.L_7 - .L_6)
	.align		4
.L_6:
        /*0028*/ 	.word	index@(triton_poi_fused_clamp_sub_9)
        /*002c*/ 	.word	0x00000000
.L_7:


//--------------------- .nv.info.triton_poi_fused_clamp_sub_9 --------------------------
	.section	.nv.info.triton_poi_fused_clamp_sub_9,"",@"SHT_CUDA_INFO"
	.sectionflags	@""
	.align	4


	//----- nvinfo : EIATTR_CUDA_API_VERSION
	.align		4
        /*0000*/ 	.byte	0x04, 0x37
        /*0002*/ 	.short	(.L_9 - .L_8)
.L_8:
        /*0004*/ 	.word	0x0000007c


	//----- nvinfo : EIATTR_KPARAM_INFO
	.align		4
.L_9:
        /*0008*/ 	.byte	0x04, 0x17
        /*000a*/ 	.short	(.L_11 - .L_10)
.L_10:
        /*000c*/ 	.word	0x00000000
        /*0010*/ 	.short	0x0001
        /*0012*/ 	.short	0x0008
        /*0014*/ 	.byte	0x00, 0xf0, 0x11, 0x00


	//----- nvinfo : EIATTR_KPARAM_INFO
	.align		4
.L_11:
        /*0018*/ 	.byte	0x04, 0x17
        /*001a*/ 	.short	(.L_13 - .L_12)
.L_12:
        /*001c*/ 	.word	0x00000000
        /*0020*/ 	.short	0x0000
        /*0022*/ 	.short	0x0000
        /*0024*/ 	.byte	0x00, 0xf4, 0x21, 0x00


	//----- nvinfo : EIATTR_SPARSE_MMA_MASK
	.align		4
.L_13:
        /*0028*/ 	.byte	0x03, 0x50
        /*002a*/ 	.short	0x0000


	//----- nvinfo : EIATTR_MAXREG_COUNT
	.align		4
        /*002c*/ 	.byte	0x03, 0x1b
        /*002e*/ 	.short	0x00ff


	//----- nvinfo : EIATTR_EXIT_INSTR_OFFSETS
	.align		4
        /*0030*/ 	.byte	0x04, 0x1c
        /*0032*/ 	.short	(.L_15 - .L_14)


	//   ....[0]....
.L_14:
        /*0034*/ 	.word	0x000000f0


	//   ....[1]....
        /*0038*/ 	.word	0x00000120


	//----- nvinfo : EIATTR_REQNTID
	.align		4
.L_15:
        /*003c*/ 	.byte	0x04, 0x10
        /*003e*/ 	.short	(.L_17 - .L_16)
.L_16:
        /*0040*/ 	.word	0x00000020
        /*0044*/ 	.word	0x00000001
        /*0048*/ 	.word	0x00000001


	//----- nvinfo : EIATTR_CBANK_PARAM_SIZE
	.align		4
.L_17:
        /*004c*/ 	.byte	0x03, 0x19
        /*004e*/ 	.short	0x000c


	//----- nvinfo : EIATTR_PARAM_CBANK
	.align		4
        /*0050*/ 	.byte	0x04, 0x0a
        /*0052*/ 	.short	(.L_19 - .L_18)
	.align		4
.L_18:
        /*0054*/ 	.word	index@(.nv.constant0.triton_poi_fused_clamp_sub_9)
        /*0058*/ 	.short	0x0210
        /*005a*/ 	.short	0x000c


	//----- nvinfo : EIATTR_SW_WAR
	.align		4
.L_19:
        /*005c*/ 	.byte	0x04, 0x36
        /*005e*/ 	.short	(.L_21 - .L_20)
.L_20:
        /*0060*/ 	.word	0x00000008
.L_21:


//--------------------- .nv.callgraph             --------------------------
	.section	.nv.callgraph,"",@"SHT_CUDA_CALLGRAPH"
	.align	4
	.sectionentsize	8
	.align		4
        /*0000*/ 	.word	0x00000000
	.align		4
        /*0004*/ 	.word	0xffffffff
	.align		4
        /*0008*/ 	.word	0x00000000
	.align		4
        /*000c*/ 	.word	0xfffffffe
	.align		4
        /*0010*/ 	.word	0x00000000
	.align		4
        /*0014*/ 	.word	0xfffffffd
	.align		4
        /*0018*/ 	.word	0x00000000
	.align		4
        /*001c*/ 	.word	0xfffffffc


//--------------------- .text.triton_poi_fused_clamp_sub_9 --------------------------
	.section	.text.triton_poi_fused_clamp_sub_9,"ax",@progbits
	.align	128
        .global         triton_poi_fused_clamp_sub_9
        .type           triton_poi_fused_clamp_sub_9,@function
        .size           triton_poi_fused_clamp_sub_9,(.L_x_1 - triton_poi_fused_clamp_sub_9)
        .other          triton_poi_fused_clamp_sub_9,@"STO_CUDA_ENTRY STV_DEFAULT"
triton_poi_fused_clamp_sub_9:
.text.triton_poi_fused_clamp_sub_9:
[----:B------:R-:W0:Y:S02]  /*0000*/  LDC R1, c[0x0][0x28] ;  /* 0x00000a00ff017b82 */ /* 0x000e240000000800 */
[----:B------:R-:W1:Y:S01]  /*0010*/  S2R R6, SR_TID.X ;  /* 0x0000000000067919 */ /* 0x000e620000002100 */
[----:B------:R-:W2:Y:S01]  /*0020*/  LDC.64 R2, c[0x0][0x210] ;  /* 0x00008400ff027b82 */ /* 0x000ea20000000a00 */
[----:B------:R-:W3:Y:S01]  /*0030*/  S2R R5, SR_CTAID.X ;  /* 0x0000000000057919 */ /* 0x000ee20000002500 */
[C---:B-1----:R-:W-:Y:S02]  /*0040*/  LOP3.LUT R0, R6.reuse, 0x3, RZ, 0xc0, !PT ;  /* 0x0000000306007812 */ /* 0x042fe400078ec0ff */
[----:B------:R-:W-:-:S03]  /*0050*/  LOP3.LUT P0, RZ, R6, 0x1c, RZ, 0xc0, !PT ;  /* 0x0000001c06ff7812 */ /* 0x000fc6000780c0ff */
[----:B---3--:R-:W-:-:S04]  /*0060*/  IMAD R5, R5, 0x4, R0 ;  /* 0x0000000405057824 */ /* 0x008fc800078e0200 */
[C---:B--2---:R-:W-:Y:S01]  /*0070*/  IMAD.WIDE R2, R5.reuse, 0x4, R2 ;  /* 0x0000000405027825 */ /* 0x044fe200078e0202 */
[----:B------:R-:W-:Y:S02]  /*0080*/  I2FP.F32.S32 R0, R5 ;  /* 0x0000000500007245 */ /* 0x000fe40000201400 */
[----:B------:R-:W-:-:S03]  /*0090*/  ISETP.LT.AND P0, PT, R5, 0x4, !P0 ;  /* 0x000000040500780c */ /* 0x000fc60004701270 */
[----:B------:R-:W-:-:S05]  /*00a0*/  FMUL R0, R0, 7.6666665077209472656 ;  /* 0x40f5555500007820 */ /* 0x000fca0000400000 */
[----:B------:R-:W-:-:S04]  /*00b0*/  FMNMX R0, RZ, R0, !PT ;  /* 0x00000000ff007209 */ /* 0x000fc80007800000 */
[----:B------:R-:W1:Y:S02]  /*00c0*/  F2I.TRUNC.NTZ R4, R0 ;  /* 0x0000000000047305 */ /* 0x000e64000020f100 */
[----:B-1----:R-:W-:-:S05]  /*00d0*/  I2FP.F32.S32 R7, R4 ;  /* 0x0000000400077245 */ /* 0x002fca0000201400 */
[----:B------:R-:W-:Y:S01]  /*00e0*/  FADD.SAT R7, R0, -R7 ;  /* 0x8000000700077221 */ /* 0x000fe20000002000 */
[----:B------:R-:W-:Y:S06]  /*00f0*/  @!P0 EXIT ;  /* 0x000000000000894d */ /* 0x000fec0003800000 */
[----:B------:R-:W-:Y:S02]  /*0100*/  ULDC.64 UR4, c[0x0][0x208] ;  /* 0x0000820000047ab9 */ /* 0x000fe40000000a00 */
[----:B------:R-:W-:Y:S01]  /*0110*/  STG.E desc[UR4][R2.64], R7 ;  /* 0x0000000702007986 */ /* 0x000fe2000c101904 */
[----:B------:R-:W-:Y:S05]  /*0120*/  EXIT ;  /* 0x000000000000794d */ /* 0x000fea0003800000 */
.L_x_0:
[----:B------:R-:W-:-:S00]  /*0130*/  BRA `(.L_x_0) ;  /* 0xfffffffc00fc7947 */ /* 0x000fc0000383ffff */
[----:B------:R-:W-:-:S00]  /*0140*/  NOP ;  /* 0x0000000000007918 */ /* 0x000fc00000000000 */
        /* <DEDUP_REMOVED lines=11> */
.L_x_1:


//--------------------- .nv.constant0.triton_poi_fused_clamp_sub_9 --------------------------
	.section	.nv.constant0.triton_poi_fused_clamp_sub_9,"a",@progbits
	.sectionflags	@""
	.align	4
.nv.constant0.triton_poi_fused_clamp_sub_9:
	.zero		540
